//
// Generated by NVIDIA NVVM Compiler
//
// Compiler Build ID: CL-36424714
// Cuda compilation tools, release 13.0, V13.0.88
// Based on NVVM 20.0.0
//

.version 9.0
.target sm_100
.address_size 64

	// .globl	_Z9AddMatrixPfS_S_i

.visible .entry _Z9AddMatrixPfS_S_i(
	.param .u64 .ptr .align 1 _Z9AddMatrixPfS_S_i_param_0,
	.param .u64 .ptr .align 1 _Z9AddMatrixPfS_S_i_param_1,
	.param .u64 .ptr .align 1 _Z9AddMatrixPfS_S_i_param_2,
	.param .u32 _Z9AddMatrixPfS_S_i_param_3
)
{
	.reg .pred 	%p<2>;
	.reg .b32 	%r<12>;
	.reg .b32 	%f<4>;
	.reg .b64 	%rd<11>;

	ld.param.u64 	%rd1, [_Z9AddMatrixPfS_S_i_param_0];
	ld.param.u64 	%rd2, [_Z9AddMatrixPfS_S_i_param_1];
	ld.param.u64 	%rd3, [_Z9AddMatrixPfS_S_i_param_2];
	ld.param.u32 	%r3, [_Z9AddMatrixPfS_S_i_param_3];
	mov.u32 	%r4, %ctaid.y;
	mov.u32 	%r5, %ntid.y;
	mov.u32 	%r6, %tid.y;
	mad.lo.s32 	%r1, %r4, %r5, %r6;
	mov.u32 	%r7, %ctaid.x;
	mov.u32 	%r8, %ntid.x;
	mov.u32 	%r9, %tid.x;
	mad.lo.s32 	%r2, %r7, %r8, %r9;
	max.s32 	%r10, %r1, %r2;
	setp.ge.s32 	%p1, %r10, %r3;
	@%p1 bra 	$L__BB0_2;
	cvta.to.global.u64 	%rd4, %rd1;
	cvta.to.global.u64 	%rd5, %rd2;
	cvta.to.global.u64 	%rd6, %rd3;
	mad.lo.s32 	%r11, %r3, %r1, %r2;
	mul.wide.s32 	%rd7, %r11, 4;
	add.s64 	%rd8, %rd4, %rd7;
	ld.global.f32 	%f1, [%rd8];
	add.s64 	%rd9, %rd5, %rd7;
	ld.global.f32 	%f2, [%rd9];
	add.f32 	%f3, %f1, %f2;
	add.s64 	%rd10, %rd6, %rd7;
	st.global.f32 	[%rd10], %f3;
$L__BB0_2:
	ret;

}


// ===== COMPILED SASS (sm_100) =====

	.target	sm_100

	.elftype	@"ET_EXEC"


//--------------------- .note.nv.tkinfo           --------------------------
	.section	.note.nv.tkinfo,"",@"SHT_NOTE"
	.sectionflags	@"SHF_NOTE_NV_TKINFO"
	.tkinfo
        /*0018*/ 	.word	0x00000002
        /*0030*/ 	.string	""
        /*0030*/ 	.string	"ptxas"
        /*0030*/ 	.string	"Cuda compilation tools, release 13.0, V13.0.88"
        /*0030*/ 	.string	"Build cuda_13.0.r13.0/compiler.36424714_0"
        /*0030*/ 	.string	"-arch sm_100 -m 64 "



//--------------------- .note.nv.cuinfo           --------------------------
	.section	.note.nv.cuinfo,"",@"SHT_NOTE"
	.sectionflags	@"SHF_NOTE_NV_CUINFO"
        /*0018*/ 	.short	0x0002
        /*001a*/ 	.short	0x0064
        /*001c*/ 	.short	0x0082
	.zero		2


//--------------------- .nv.info                  --------------------------
	.section	.nv.info,"",@"SHT_CUDA_INFO"
	.align	4


	//----- nvinfo : EIATTR_REGCOUNT
	.align		4
        /*0000*/ 	.byte	0x04, 0x2f
        /*0002*/ 	.short	(.L_1 - .L_0)
	.align		4
.L_0:
        /*0004*/ 	.word	index@(_Z9AddMatrixPfS_S_i)
        /*0008*/ 	.word	0x0000000c


	//----- nvinfo : EIATTR_FRAME_SIZE
	.align		4
.L_1:
        /*000c*/ 	.byte	0x04, 0x11
        /*000e*/ 	.short	(.L_3 - .L_2)
	.align		4
.L_2:
        /*0010*/ 	.word	index@(_Z9AddMatrixPfS_S_i)
        /*0014*/ 	.word	0x00000000


	//----- nvinfo : EIATTR_MIN_STACK_SIZE
	.align		4
.L_3:
        /*0018*/ 	.byte	0x04, 0x12
        /*001a*/ 	.short	(.L_5 - .L_4)
	.align		4
.L_4:
        /*001c*/ 	.word	index@(_Z9AddMatrixPfS_S_i)
        /*0020*/ 	.word	0x00000000
.L_5:


//--------------------- .nv.compat                --------------------------
	.section	.nv.compat,"",@"SHT_CUDA_COMPAT_INFO"
	.align	4
        /*0000*/ 	.byte	0x02, 0x09, 0x00, 0x00, 0x02, 0x02, 0x01, 0x00, 0x02, 0x05, 0x05, 0x00, 0x03, 0x07, 0x01, 0x01
        /*0010*/ 	.byte	0x02, 0x03, 0x00, 0x00, 0x02, 0x06, 0x01, 0x00, 0x04, 0x0b, 0x08, 0x00, 0x09, 0x00, 0x00, 0x00
        /*0020*/ 	.byte	0x00, 0x00, 0x00, 0x00


//--------------------- .nv.info._Z9AddMatrixPfS_S_i --------------------------
	.section	.nv.info._Z9AddMatrixPfS_S_i,"",@"SHT_CUDA_INFO"
	.sectionflags	@""
	.align	4


	//----- nvinfo : EIATTR_CUDA_API_VERSION
	.align		4
        /*0000*/ 	.byte	0x04, 0x37
        /*0002*/ 	.short	(.L_7 - .L_6)
.L_6:
        /*0004*/ 	.word	0x00000082


	//----- nvinfo : EIATTR_KPARAM_INFO
	.align		4
.L_7:
        /*0008*/ 	.byte	0x04, 0x17
        /*000a*/ 	.short	(.L_9 - .L_8)
.L_8:
        /*000c*/ 	.word	0x00000000
        /*0010*/ 	.short	0x0003
        /*0012*/ 	.short	0x0018
        /*0014*/ 	.byte	0x00, 0xf0, 0x11, 0x00


	//----- nvinfo : EIATTR_KPARAM_INFO
	.align		4
.L_9:
        /*0018*/ 	.byte	0x04, 0x17
        /*001a*/ 	.short	(.L_11 - .L_10)
.L_10:
        /*001c*/ 	.word	0x00000000
        /*0020*/ 	.short	0x0002
        /*0022*/ 	.short	0x0010
        /*0024*/ 	.byte	0x00, 0xf5, 0x21, 0x00


	//----- nvinfo : EIATTR_KPARAM_INFO
	.align		4
.L_11:
        /*0028*/ 	.byte	0x04, 0x17
        /*002a*/ 	.short	(.L_13 - .L_12)
.L_12:
        /*002c*/ 	.word	0x00000000
        /*0030*/ 	.short	0x0001
        /*0032*/ 	.short	0x0008
        /*0034*/ 	.byte	0x00, 0xf5, 0x21, 0x00


	//----- nvinfo : EIATTR_KPARAM_INFO
	.align		4
.L_13:
        /*0038*/ 	.byte	0x04, 0x17
        /*003a*/ 	.short	(.L_15 - .L_14)
.L_14:
        /*003c*/ 	.word	0x00000000
        /*0040*/ 	.short	0x0000
        /*0042*/ 	.short	0x0000
        /*0044*/ 	.byte	0x00, 0xf5, 0x21, 0x00


	//----- nvinfo : EIATTR_SPARSE_MMA_MASK
	.align		4
.L_15:
        /*0048*/ 	.byte	0x03, 0x50
        /*004a*/ 	.short	0x0000


	//----- nvinfo : EIATTR_MAXREG_COUNT
	.align		4
        /*004c*/ 	.byte	0x03, 0x1b
        /*004e*/ 	.short	0x00ff


	//----- nvinfo : EIATTR_MERCURY_ISA_VERSION
	.align		4
        /*0050*/ 	.byte	0x03, 0x5f
        /*0052*/ 	.short	0x0101


	//----- nvinfo : EIATTR_VRC_CTA_INIT_COUNT
	.align		4
        /*0054*/ 	.byte	0x02, 0x4a
	.zero		1
	.zero		1


	//----- nvinfo : EIATTR_EXIT_INSTR_OFFSETS
	.align		4
        /*0058*/ 	.byte	0x04, 0x1c
        /*005a*/ 	.short	(.L_17 - .L_16)


	//   ....[0]....
.L_16:
        /*005c*/ 	.word	0x000000c0


	//   ....[1]....
        /*0060*/ 	.word	0x00000190


	//----- nvinfo : EIATTR_CBANK_PARAM_SIZE
	.align		4
.L_17:
        /*0064*/ 	.byte	0x03, 0x19
        /*0066*/ 	.short	0x001c


	//----- nvinfo : EIATTR_PARAM_CBANK
	.align		4
        /*0068*/ 	.byte	0x04, 0x0a
        /*006a*/ 	.short	(.L_19 - .L_18)
	.align		4
.L_18:
        /*006c*/ 	.word	index@(.nv.constant0._Z9AddMatrixPfS_S_i)
        /*0070*/ 	.short	0x0380
        /*0072*/ 	.short	0x001c


	//----- nvinfo : EIATTR_SW_WAR
	.align		4
.L_19:
        /*0074*/ 	.byte	0x04, 0x36
        /*0076*/ 	.short	(.L_21 - .L_20)
.L_20:
        /*0078*/ 	.word	0x00000008
.L_21:


//--------------------- .nv.callgraph             --------------------------
	.section	.nv.callgraph,"",@"SHT_CUDA_CALLGRAPH"
	.align	4
	.sectionentsize	8
	.align		4
        /*0000*/ 	.word	0x00000000
	.align		4
        /*0004*/ 	.word	0xffffffff
	.align		4
        /*0008*/ 	.word	0x00000000
	.align		4
        /*000c*/ 	.word	0xfffffffe
	.align		4
        /*0010*/ 	.word	0x00000000
	.align		4
        /*0014*/ 	.word	0xfffffffd
	.align		4
        /*0018*/ 	.word	0x00000000
	.align		4
        /*001c*/ 	.word	0xfffffffc


//--------------------- .text._Z9AddMatrixPfS_S_i --------------------------
	.section	.text._Z9AddMatrixPfS_S_i,"ax",@progbits
	.align	128
        .global         _Z9AddMatrixPfS_S_i
        .type           _Z9AddMatrixPfS_S_i,@function
        .size           _Z9AddMatrixPfS_S_i,(.L_x_1 - _Z9AddMatrixPfS_S_i)
        .other          _Z9AddMatrixPfS_S_i,@"STO_CUDA_ENTRY STV_DEFAULT"
_Z9AddMatrixPfS_S_i:
.text._Z9AddMatrixPfS_S_i:
[----:B------:R-:W-:Y:S01]  /*0000*/  LDC R1, c[0x0][0x37c] ;  /* 0x0000df00ff017b82 */ /* 0x000fe20000000800 */
[----:B------:R-:W0:Y:S07]  /*0010*/  S2R R3, SR_TID.Y ;  /* 0x0000000000037919 */ /* 0x000e2e0000002200 */
[----:B------:R-:W0:Y:S01]  /*0020*/  LDC R0, c[0x0][0x364] ;  /* 0x0000d900ff007b82 */ /* 0x000e220000000800 */
[----:B------:R-:W1:Y:S01]  /*0030*/  LDCU UR6, c[0x0][0x398] ;  /* 0x00007300ff0677ac */ /* 0x000e620008000800 */
[----:B------:R-:W2:Y:S06]  /*0040*/  S2R R2, SR_TID.X ;  /* 0x0000000000027919 */ /* 0x000eac0000002100 */
[----:B------:R-:W0:Y:S08]  /*0050*/  S2UR UR4, SR_CTAID.Y ;  /* 0x00000000000479c3 */ /* 0x000e300000002600 */
[----:B------:R-:W2:Y:S08]  /*0060*/  S2UR UR5, SR_CTAID.X ;  /* 0x00000000000579c3 */ /* 0x000eb00000002500 */
[----:B------:R-:W2:Y:S01]  /*0070*/  LDC R7, c[0x0][0x360] ;  /* 0x0000d800ff077b82 */ /* 0x000ea20000000800 */
[----:B0-----:R-:W-:-:S02]  /*0080*/  IMAD R0, R0, UR4, R3 ;  /* 0x0000000400007c24 */ /* 0x001fc4000f8e0203 */
[----:B--2---:R-:W-:-:S05]  /*0090*/  IMAD R7, R7, UR5, R2 ;  /* 0x0000000507077c24 */ /* 0x004fca000f8e0202 */
[----:B------:R-:W-:-:S04]  /*00a0*/  VIMNMX R2, PT, PT, R0, R7, !PT ;  /* 0x0000000700027248 */ /* 0x000fc80007fe0100 */
[----:B-1----:R-:W-:-:S13]  /*00b0*/  ISETP.GE.AND P0, PT, R2, UR6, PT ;  /* 0x0000000602007c0c */ /* 0x002fda000bf06270 */
[----:B------:R-:W-:Y:S05]  /*00c0*/  @P0 EXIT ;  /* 0x000000000000094d */ /* 0x000fea0003800000 */
[----:B------:R-:W0:Y:S01]  /*00d0*/  LDC.64 R2, c[0x0][0x380] ;  /* 0x0000e000ff027b82 */ /* 0x000e220000000a00 */
[----:B------:R-:W1:Y:S01]  /*00e0*/  LDCU.64 UR4, c[0x0][0x358] ;  /* 0x00006b00ff0477ac */ /* 0x000e620008000a00 */
[----:B------:R-:W-:-:S06]  /*00f0*/  IMAD R9, R0, UR6, R7 ;  /* 0x0000000600097c24 */ /* 0x000fcc000f8e0207 */
[----:B------:R-:W2:Y:S08]  /*0100*/  LDC.64 R4, c[0x0][0x388] ;  /* 0x0000e200ff047b82 */ /* 0x000eb00000000a00 */
[----:B------:R-:W3:Y:S01]  /*0110*/  LDC.64 R6, c[0x0][0x390] ;  /* 0x0000e400ff067b82 */ /* 0x000ee20000000a00 */
[----:B0-----:R-:W-:-:S06]  /*0120*/  IMAD.WIDE R2, R9, 0x4, R2 ;  /* 0x0000000409027825 */ /* 0x001fcc00078e0202 */
[----:B-1----:R-:W4:Y:S01]  /*0130*/  LDG.E R2, desc[UR4][R2.64] ;  /* 0x0000000402027981 */ /* 0x002f22000c1e1900 */
[----:B--2---:R-:W-:-:S06]  /*0140*/  IMAD.WIDE R4, R9, 0x4, R4 ;  /* 0x0000000409047825 */ /* 0x004fcc00078e0204 */
[----:B------:R-:W4:Y:S01]  /*0150*/  LDG.E R5, desc[UR4][R4.64] ;  /* 0x0000000404057981 */ /* 0x000f22000c1e1900 */
[----:B---3--:R-:W-:-:S04]  /*0160*/  IMAD.WIDE R6, R9, 0x4, R6 ;  /* 0x0000000409067825 */ /* 0x008fc800078e0206 */
[----:B----4-:R-:W-:-:S05]  /*0170*/  FADD R9, R2, R5 ;  /* 0x0000000502097221 */ /* 0x010fca0000000000 */
[----:B------:R-:W-:Y:S01]  /*0180*/  STG.E desc[UR4][R6.64], R9 ;  /* 0x0000000906007986 */ /* 0x000fe2000c101904 */
[----:B------:R-:W-:Y:S05]  /*0190*/  EXIT ;  /* 0x000000000000794d */ /* 0x000fea0003800000 */
.L_x_0:
[----:B------:R-:W-:-:S00]  /*01a0*/  BRA `(.L_x_0) ;  /* 0xfffffffc00fc7947 */ /* 0x000fc0000383ffff */
[----:B------:R-:W-:-:S00]  /*01b0*/  NOP ;  /* 0x0000000000007918 */ /* 0x000fc00000000000 */
        /* <DEDUP_REMOVED lines=12> */
.L_x_1:


//--------------------- .nv.shared.reserved.0     --------------------------
	.section	.nv.shared.reserved.0,"aw",@nobits
	.weak		__nv_reservedSMEM_offset_0_alias
	.size		__nv_reservedSMEM_offset_0_alias, 0, 64
	.other		__nv_reservedSMEM_offset_0_alias,@"STO_CUDA_RESERVED_SHARED STV_DEFAULT"
__nv_reservedSMEM_offset_0_alias:
	.zero		0
	.zero		64


//--------------------- .nv.constant0._Z9AddMatrixPfS_S_i --------------------------
	.section	.nv.constant0._Z9AddMatrixPfS_S_i,"a",@progbits
	.sectionflags	@""
	.align	4
.nv.constant0._Z9AddMatrixPfS_S_i:
	.zero		924


//--------------------- SYMBOLS --------------------------

	.type		.nv.reservedSmem.offset0,@object
	.size		.nv.reservedSmem.offset0,0x4
